	.headerflags	@"EF_CUDA_TEXMODE_UNIFIED EF_CUDA_64BIT_ADDRESS EF_CUDA_ACCELERATORS EF_CUDA_SM90 EF_CUDA_VIRTUAL_SM(EF_CUDA_SM90)"
	.elftype	@"ET_EXEC"


//--------------------- .nv.info                  --------------------------
	.section	.nv.info,"",@"SHT_CUDA_INFO"
	.align	4


	//----- nvinfo : EIATTR_REGCOUNT
	.align		4
        /*0000*/ 	.byte	0x04, 0x2f
        /*0002*/ 	.short	(.L_3 - .L_2)
	.align		4
.L_2:
        /*0004*/ 	.word	index@(triton_poi_fused__native_batch_norm_legit_no_training_relu_2)
        /*0008*/ 	.word	0x00000011


	//----- nvinfo : EIATTR_MIN_STACK_SIZE
	.align		4
.L_3:
        /*000c*/ 	.byte	0x04, 0x12
        /*000e*/ 	.short	(.L_5 - .L_4)
	.align		4
.L_4:
        /*0010*/ 	.word	index@(triton_poi_fused__native_batch_norm_legit_no_training_relu_2)
        /*0014*/ 	.word	0x00000000


	//----- nvinfo : EIATTR_FRAME_SIZE
	.align		4
.L_5:
        /*0018*/ 	.byte	0x04, 0x11
        /*001a*/ 	.short	(.L_7 - .L_6)
	.align		4
.L_6:
        /*001c*/ 	.word	index@(triton_poi_fused__native_batch_norm_legit_no_training_relu_2)
        /*0020*/ 	.word	0x00000000


	//----- nvinfo : EIATTR_MIN_STACK_SIZE
	.align		4
.L_7:
        /*0024*/ 	.byte	0x04, 0x12
        /*0026*/ 	.short	(.L_9 - .L_8)
	.align		4
.L_8:
        /*0028*/ 	.word	index@(triton_poi_fused__native_batch_norm_legit_no_training_relu_2)
        /*002c*/ 	.word	0x00000000
.L_9:


//--------------------- .nv.info.triton_poi_fused__native_batch_norm_legit_no_training_relu_2 --------------------------
	.section	.nv.info.triton_poi_fused__native_batch_norm_legit_no_training_relu_2,"",@"SHT_CUDA_INFO"
	.sectionflags	@""
	.align	4


	//----- nvinfo : EIATTR_CUDA_API_VERSION
	.align		4
        /*0000*/ 	.byte	0x04, 0x37
        /*0002*/ 	.short	(.L_11 - .L_10)
.L_10:
        /*0004*/ 	.word	0x0000007c


	//----- nvinfo : EIATTR_KPARAM_INFO
	.align		4
.L_11:
        /*0008*/ 	.byte	0x04, 0x17
        /*000a*/ 	.short	(.L_13 - .L_12)
.L_12:
        /*000c*/ 	.word	0x00000000
        /*0010*/ 	.short	0x0006
        /*0012*/ 	.short	0x0030
        /*0014*/ 	.byte	0x00, 0xf0, 0x11, 0x00


	//----- nvinfo : EIATTR_KPARAM_INFO
	.align		4
.L_13:
        /*0018*/ 	.byte	0x04, 0x17
        /*001a*/ 	.short	(.L_15 - .L_14)
.L_14:
        /*001c*/ 	.word	0x00000000
        /*0020*/ 	.short	0x0005
        /*0022*/ 	.short	0x0028
        /*0024*/ 	.byte	0x00, 0xf4, 0x21, 0x00


	//----- nvinfo : EIATTR_KPARAM_INFO
	.align		4
.L_15:
        /*0028*/ 	.byte	0x04, 0x17
        /*002a*/ 	.short	(.L_17 - .L_16)
.L_16:
        /*002c*/ 	.word	0x00000000
        /*0030*/ 	.short	0x0004
        /*0032*/ 	.short	0x0020
        /*0034*/ 	.byte	0x00, 0xf4, 0x21, 0x00


	//----- nvinfo : EIATTR_KPARAM_INFO
	.align		4
.L_17:
        /*0038*/ 	.byte	0x04, 0x17
        /*003a*/ 	.short	(.L_19 - .L_18)
.L_18:
        /*003c*/ 	.word	0x00000000
        /*0040*/ 	.short	0x0003
        /*0042*/ 	.short	0x0018
        /*0044*/ 	.byte	0x00, 0xf4, 0x21, 0x00


	//----- nvinfo : EIATTR_KPARAM_INFO
	.align		4
.L_19:
        /*0048*/ 	.byte	0x04, 0x17
        /*004a*/ 	.short	(.L_21 - .L_20)
.L_20:
        /*004c*/ 	.word	0x00000000
        /*0050*/ 	.short	0x0002
        /*0052*/ 	.short	0x0010
        /*0054*/ 	.byte	0x00, 0xf4, 0x21, 0x00


	//----- nvinfo : EIATTR_KPARAM_INFO
	.align		4
.L_21:
        /*0058*/ 	.byte	0x04, 0x17
        /*005a*/ 	.short	(.L_23 - .L_22)
.L_22:
        /*005c*/ 	.word	0x00000000
        /*0060*/ 	.short	0x0001
        /*0062*/ 	.short	0x0008
        /*0064*/ 	.byte	0x00, 0xf4, 0x21, 0x00


	//----- nvinfo : EIATTR_KPARAM_INFO
	.align		4
.L_23:
        /*0068*/ 	.byte	0x04, 0x17
        /*006a*/ 	.short	(.L_25 - .L_24)
.L_24:
        /*006c*/ 	.word	0x00000000
        /*0070*/ 	.short	0x0000
        /*0072*/ 	.short	0x0000
        /*0074*/ 	.byte	0x00, 0xf4, 0x21, 0x00


	//----- nvinfo : EIATTR_SPARSE_MMA_MASK
	.align		4
.L_25:
        /*0078*/ 	.byte	0x03, 0x50
        /*007a*/ 	.short	0x0000


	//----- nvinfo : EIATTR_MAXREG_COUNT
	.align		4
        /*007c*/ 	.byte	0x03, 0x1b
        /*007e*/ 	.short	0x00ff


	//----- nvinfo : EIATTR_EXIT_INSTR_OFFSETS
	.align		4
        /*0080*/ 	.byte	0x04, 0x1c
        /*0082*/ 	.short	(.L_27 - .L_26)


	//   ....[0]....
.L_26:
        /*0084*/ 	.word	0x00000350


	//----- nvinfo : EIATTR_REQNTID
	.align		4
.L_27:
        /*0088*/ 	.byte	0x04, 0x10
        /*008a*/ 	.short	(.L_29 - .L_28)
.L_28:
        /*008c*/ 	.word	0x00000100
        /*0090*/ 	.word	0x00000001
        /*0094*/ 	.word	0x00000001


	//----- nvinfo : EIATTR_CBANK_PARAM_SIZE
	.align		4
.L_29:
        /*0098*/ 	.byte	0x03, 0x19
        /*009a*/ 	.short	0x0034


	//----- nvinfo : EIATTR_PARAM_CBANK
	.align		4
        /*009c*/ 	.byte	0x04, 0x0a
        /*009e*/ 	.short	(.L_31 - .L_30)
	.align		4
.L_30:
        /*00a0*/ 	.word	index@(.nv.constant0.triton_poi_fused__native_batch_norm_legit_no_training_relu_2)
        /*00a4*/ 	.short	0x0210
        /*00a6*/ 	.short	0x0034


	//----- nvinfo : EIATTR_SW_WAR
	.align		4
.L_31:
        /*00a8*/ 	.byte	0x04, 0x36
        /*00aa*/ 	.short	(.L_33 - .L_32)
.L_32:
        /*00ac*/ 	.word	0x00000008
.L_33:


//--------------------- .nv.callgraph             --------------------------
	.section	.nv.callgraph,"",@"SHT_CUDA_CALLGRAPH"
	.align	4
	.sectionentsize	8
	.align		4
        /*0000*/ 	.word	0x00000000
	.align		4
        /*0004*/ 	.word	0xffffffff
	.align		4
        /*0008*/ 	.word	0x00000000
	.align		4
        /*000c*/ 	.word	0xfffffffe
	.align		4
        /*0010*/ 	.word	0x00000000
	.align		4
        /*0014*/ 	.word	0xfffffffd
	.align		4
        /*0018*/ 	.word	0x00000000
	.align		4
        /*001c*/ 	.word	0xfffffffc


//--------------------- .nv.constant4             --------------------------
	.section	.nv.constant4,"a",@progbits
	.align	8
	.align		8
.nv.constant4:
        /*0000*/ 	.dword	_$_str
	.align		8
        /*0008*/ 	.dword	_$_str_$_2


//--------------------- .text.triton_poi_fused__native_batch_norm_legit_no_training_relu_2 --------------------------
	.section	.text.triton_poi_fused__native_batch_norm_legit_no_training_relu_2,"ax",@progbits
	.align	128
        .global         triton_poi_fused__native_batch_norm_legit_no_training_relu_2
        .type           triton_poi_fused__native_batch_norm_legit_no_training_relu_2,@function
        .size           triton_poi_fused__native_batch_norm_legit_no_training_relu_2,(.L_x_1 - triton_poi_fused__native_batch_norm_legit_no_training_relu_2)
        .other          triton_poi_fused__native_batch_norm_legit_no_training_relu_2,@"STO_CUDA_ENTRY STV_DEFAULT"
triton_poi_fused__native_batch_norm_legit_no_training_relu_2:
.text.triton_poi_fused__native_batch_norm_legit_no_training_relu_2:
[----:B------:R-:W-:Y:S01]  /*0000*/  LDC R1, c[0x0][0x28] ;  /* 0x00000a00ff017b82 */ /* 0x000fe20000000800 */
[----:B------:R-:W1:Y:S07]  /*0010*/  S2R R0, SR_TID.X ;  /* 0x0000000000007919 */ /* 0x000e6e0000002100 */
[----:B------:R-:W2:Y:S01]  /*0020*/  LDC.64 R6, c[0x0][0x220] ;  /* 0x00008800ff067b82 */ /* 0x000ea20000000a00 */
[----:B------:R-:W-:Y:S01]  /*0030*/  ULDC.64 UR4, c[0x0][0x208] ;  /* 0x0000820000047ab9 */ /* 0x000fe20000000a00 */
[----:B------:R-:W3:Y:S06]  /*0040*/  S2R R5, SR_CTAID.X ;  /* 0x0000000000057919 */ /* 0x000eec0000002500 */
[----:B------:R-:W4:Y:S08]  /*0050*/  LDC.64 R8, c[0x0][0x228] ;  /* 0x00008a00ff087b82 */ /* 0x000f300000000a00 */
[----:B------:R-:W5:Y:S01]  /*0060*/  LDC.64 R10, c[0x0][0x230] ;  /* 0x00008c00ff0a7b82 */ /* 0x000f620000000a00 */
[----:B-1----:R-:W-:-:S02]  /*0070*/  SHF.L.U32 R0, R0, 0x1, RZ ;  /* 0x0000000100007819 */ /* 0x002fc400000006ff */
[----:B---3--:R-:W-:Y:S02]  /*0080*/  SHF.R.S32.HI R3, RZ, 0x16, R5 ;  /* 0x00000016ff037819 */ /* 0x008fe40000011405 */
[----:B------:R-:W-:Y:S02]  /*0090*/  LOP3.LUT R0, R0, 0x1fe, RZ, 0xc0, !PT ;  /* 0x000001fe00007812 */ /* 0x000fe400078ec0ff */
[----:B------:R-:W-:Y:S02]  /*00a0*/  SGXT R3, R3, 0x1 ;  /* 0x000000010303781a */ /* 0x000fe40000000200 */
[----:B------:R-:W-:Y:S02]  /*00b0*/  LEA R0, R5, R0, 0x9 ;  /* 0x0000000005007211 */ /* 0x000fe400078e48ff */
[----:B------:R-:W1:Y:S02]  /*00c0*/  LDC.64 R4, c[0x0][0x218] ;  /* 0x00008600ff047b82 */ /* 0x000e640000000a00 */
[----:B------:R-:W-:-:S04]  /*00d0*/  LEA.HI R3, R3, R0, RZ, 0xa ;  /* 0x0000000003037211 */ /* 0x000fc800078f50ff */
[----:B------:R-:W-:-:S04]  /*00e0*/  SHF.R.S32.HI R3, RZ, 0xa, R3 ;  /* 0x0000000aff037819 */ /* 0x000fc80000011403 */
[----:B------:R-:W-:-:S04]  /*00f0*/  LEA.HI R2, R3, R3, RZ, 0x7 ;  /* 0x0000000303027211 */ /* 0x000fc800078f38ff */
[----:B------:R-:W-:-:S04]  /*0100*/  LOP3.LUT R2, R2, 0xffffff80, RZ, 0xc0, !PT ;  /* 0xffffff8002027812 */ /* 0x000fc800078ec0ff */
[----:B------:R-:W-:Y:S02]  /*0110*/  IADD3 R13, R3, -R2, RZ ;  /* 0x80000002030d7210 */ /* 0x000fe40007ffe0ff */
[----:B------:R-:W3:Y:S03]  /*0120*/  LDC.64 R2, c[0x0][0x210] ;  /* 0x00008400ff027b82 */ /* 0x000ee60000000a00 */
[----:B--2---:R-:W-:-:S06]  /*0130*/  IMAD.WIDE R6, R13, 0x4, R6 ;  /* 0x000000040d067825 */ /* 0x004fcc00078e0206 */
[----:B------:R-:W2:Y:S01]  /*0140*/  LDG.E.EL R6, desc[UR4][R6.64] ;  /* 0x0000000406067981 */ /* 0x000ea2000c2e1900 */
[----:B-1----:R-:W-:-:S05]  /*0150*/  IMAD.WIDE R4, R13, 0x4, R4 ;  /* 0x000000040d047825 */ /* 0x002fca00078e0204 */
[----:B------:R1:W2:Y:S01]  /*0160*/  LDG.E.EL R12, desc[UR4][R4.64] ;  /* 0x00000004040c7981 */ /* 0x0002a2000c2e1900 */
[----:B---3--:R-:W-:Y:S01]  /*0170*/  IMAD.WIDE R2, R0, 0x4, R2 ;  /* 0x0000000400027825 */ /* 0x008fe200078e0202 */
[----:B------:R-:W-:Y:S01]  /*0180*/  HFMA2.MMA R14, -RZ, RZ, 1.625, 0 ;  /* 0x3e800000ff0e7435 */ /* 0x000fe200000001ff */
[----:B-1----:R-:W1:Y:S04]  /*0190*/  LDC.64 R4, c[0x0][0x238] ;  /* 0x00008e00ff047b82 */ /* 0x002e680000000a00 */
[----:B------:R-:W3:Y:S01]  /*01a0*/  LDG.E.64 R2, desc[UR4][R2.64] ;  /* 0x0000000402027981 */ /* 0x000ee2000c1e1b00 */
[----:B----4-:R-:W-:-:S04]  /*01b0*/  IMAD.WIDE R8, R13, 0x4, R8 ;  /* 0x000000040d087825 */ /* 0x010fc800078e0208 */
[----:B-----5:R-:W-:Y:S02]  /*01c0*/  IMAD.WIDE R10, R13, 0x4, R10 ;  /* 0x000000040d0a7825 */ /* 0x020fe400078e020a */
[----:B------:R-:W4:Y:S04]  /*01d0*/  LDG.E.EL R8, desc[UR4][R8.64] ;  /* 0x0000000408087981 */ /* 0x000f28000c2e1900 */
[----:B------:R-:W4:Y:S01]  /*01e0*/  LDG.E.EL R11, desc[UR4][R10.64] ;  /* 0x000000040a0b7981 */ /* 0x000f22000c2e1900 */
[----:B-1----:R-:W-:-:S04]  /*01f0*/  IMAD.WIDE R4, R0, 0x4, R4 ;  /* 0x0000000400047825 */ /* 0x002fc800078e0204 */
[----:B--2---:R-:W-:-:S04]  /*0200*/  FADD R6, R6, 9.9999997473787516356e-06 ;  /* 0x3727c5ac06067421 */ /* 0x004fc80000000000 */
[----:B------:R-:W1:Y:S02]  /*0210*/  MUFU.SQRT R7, R6 ;  /* 0x0000000600077308 */ /* 0x000e640000002000 */
[C---:B-1----:R-:W-:Y:S02]  /*0220*/  FSETP.GT.AND P0, PT, R7.reuse, 8.50705917302346158658e+37, PT ;  /* 0x7e8000000700780b */ /* 0x042fe40003f04000 */
[----:B------:R-:W-:-:S11]  /*0230*/  FSETP.GEU.AND P1, PT, R7, 1.175494350822287508e-38, PT ;  /* 0x008000000700780b */ /* 0x000fd60003f2e000 */
[----:B------:R-:W-:-:S04]  /*0240*/  @P0 FMUL R7, R7, 0.25 ;  /* 0x3e80000007070820 */ /* 0x000fc80000400000 */
[----:B------:R-:W-:-:S06]  /*0250*/  @!P1 FMUL R7, R7, 16777216 ;  /* 0x4b80000007079820 */ /* 0x000fcc0000400000 */
[----:B------:R-:W1:Y:S01]  /*0260*/  MUFU.RCP R7, R7 ;  /* 0x0000000700077308 */ /* 0x000e620000001000 */
[----:B------:R-:W-:Y:S01]  /*0270*/  FSEL R14, R14, 1, P0 ;  /* 0x3f8000000e0e7808 */ /* 0x000fe20000000000 */
[----:B---3--:R-:W-:-:S04]  /*0280*/  FADD R2, R2, -R12 ;  /* 0x8000000c02027221 */ /* 0x008fc80000000000 */
[----:B------:R-:W-:Y:S01]  /*0290*/  @!P1 FMUL R14, R14, 16777216 ;  /* 0x4b8000000e0e9820 */ /* 0x000fe20000400000 */
[----:B------:R-:W-:-:S03]  /*02a0*/  FADD R3, R3, -R12 ;  /* 0x8000000c03037221 */ /* 0x000fc60000000000 */
[----:B-1----:R-:W-:-:S04]  /*02b0*/  FMUL R14, R7, R14 ;  /* 0x0000000e070e7220 */ /* 0x002fc80000400000 */
[-C--:B------:R-:W-:Y:S01]  /*02c0*/  FMUL R2, R2, R14.reuse ;  /* 0x0000000e02027220 */ /* 0x080fe20000400000 */
[----:B------:R-:W-:-:S03]  /*02d0*/  FMUL R14, R3, R14 ;  /* 0x0000000e030e7220 */ /* 0x000fc60000400000 */
[C-C-:B----4-:R-:W-:Y:S01]  /*02e0*/  FFMA R2, R8.reuse, R2, R11.reuse ;  /* 0x0000000208027223 */ /* 0x150fe2000000000b */
[----:B------:R-:W-:-:S04]  /*02f0*/  FFMA R14, R8, R14, R11 ;  /* 0x0000000e080e7223 */ /* 0x000fc8000000000b */
[----:B------:R-:W-:Y:S02]  /*0300*/  FSETP.GEU.AND P0, PT, R2, RZ, PT ;  /* 0x000000ff0200720b */ /* 0x000fe40003f0e000 */
[----:B------:R-:W-:Y:S02]  /*0310*/  FSETP.GEU.AND P1, PT, R14, RZ, PT ;  /* 0x000000ff0e00720b */ /* 0x000fe40003f2e000 */
[----:B------:R-:W-:Y:S02]  /*0320*/  FSEL R2, R2, RZ, P0 ;  /* 0x000000ff02027208 */ /* 0x000fe40000000000 */
[----:B------:R-:W-:-:S05]  /*0330*/  FSEL R3, R14, RZ, P1 ;  /* 0x000000ff0e037208 */ /* 0x000fca0000800000 */
[----:B------:R-:W-:Y:S01]  /*0340*/  STG.E.64 desc[UR4][R4.64], R2 ;  /* 0x0000000204007986 */ /* 0x000fe2000c101b04 */
[----:B------:R-:W-:Y:S05]  /*0350*/  EXIT ;  /* 0x000000000000794d */ /* 0x000fea0003800000 */
.L_x_0:
[----:B------:R-:W-:-:S00]  /*0360*/  BRA `(.L_x_0) ;  /* 0xfffffffc00fc7947 */ /* 0x000fc0000383ffff */
[----:B------:R-:W-:-:S00]  /*0370*/  NOP ;  /* 0x0000000000007918 */ /* 0x000fc00000000000 */
        /* <DEDUP_REMOVED lines=8> */
.L_x_1:


//--------------------- .nv.global.init           --------------------------
	.section	.nv.global.init,"aw",@progbits
.nv.global.init:
	.type		_$_str,@object
	.size		_$_str,(_$_str_$_2 - _$_str)
_$_str:
        /*0000*/ 	.byte	0x5f, 0x5f, 0x43, 0x55, 0x44, 0x41, 0x5f, 0x46, 0x54, 0x5a, 0x00
	.type		_$_str_$_2,@object
	.size		_$_str_$_2,(.L_1 - _$_str_$_2)
_$_str_$_2:
        /*000b*/ 	.byte	0x5f, 0x5f, 0x43, 0x55, 0x44, 0x41, 0x5f, 0x50, 0x52, 0x45, 0x43, 0x5f, 0x53, 0x51, 0x52, 0x54
        /*001b*/ 	.byte	0x00
.L_1:


//--------------------- .nv.constant0.triton_poi_fused__native_batch_norm_legit_no_training_relu_2 --------------------------
	.section	.nv.constant0.triton_poi_fused__native_batch_norm_legit_no_training_relu_2,"a",@progbits
	.sectionflags	@""
	.align	4
.nv.constant0.triton_poi_fused__native_batch_norm_legit_no_training_relu_2:
	.zero		580
